//
// Generated by NVIDIA NVVM Compiler
//
// Compiler Build ID: CL-36424714
// Cuda compilation tools, release 13.0, V13.0.88
// Based on NVVM 20.0.0
//

.version 9.0
.target sm_100
.address_size 64

	// .globl	_Z13cudaMatrixAddPfS_S_ii

.visible .entry _Z13cudaMatrixAddPfS_S_ii(
	.param .u64 .ptr .align 1 _Z13cudaMatrixAddPfS_S_ii_param_0,
	.param .u64 .ptr .align 1 _Z13cudaMatrixAddPfS_S_ii_param_1,
	.param .u64 .ptr .align 1 _Z13cudaMatrixAddPfS_S_ii_param_2,
	.param .u32 _Z13cudaMatrixAddPfS_S_ii_param_3,
	.param .u32 _Z13cudaMatrixAddPfS_S_ii_param_4
)
{
	.reg .pred 	%p<4>;
	.reg .b32 	%r<14>;
	.reg .b32 	%f<4>;
	.reg .b64 	%rd<11>;

	ld.param.u64 	%rd1, [_Z13cudaMatrixAddPfS_S_ii_param_0];
	ld.param.u64 	%rd2, [_Z13cudaMatrixAddPfS_S_ii_param_1];
	ld.param.u64 	%rd3, [_Z13cudaMatrixAddPfS_S_ii_param_2];
	ld.param.u32 	%r4, [_Z13cudaMatrixAddPfS_S_ii_param_3];
	ld.param.u32 	%r5, [_Z13cudaMatrixAddPfS_S_ii_param_4];
	mov.u32 	%r6, %ctaid.x;
	mov.u32 	%r7, %ntid.x;
	mov.u32 	%r8, %tid.x;
	mad.lo.s32 	%r1, %r6, %r7, %r8;
	mov.u32 	%r9, %ctaid.y;
	mov.u32 	%r10, %ntid.y;
	mov.u32 	%r11, %tid.y;
	mad.lo.s32 	%r12, %r9, %r10, %r11;
	setp.ge.s32 	%p1, %r1, %r4;
	setp.ge.s32 	%p2, %r12, %r5;
	or.pred  	%p3, %p1, %p2;
	@%p3 bra 	$L__BB0_2;
	cvta.to.global.u64 	%rd4, %rd1;
	cvta.to.global.u64 	%rd5, %rd2;
	cvta.to.global.u64 	%rd6, %rd3;
	mad.lo.s32 	%r13, %r5, %r1, %r12;
	mul.wide.s32 	%rd7, %r13, 4;
	add.s64 	%rd8, %rd4, %rd7;
	ld.global.f32 	%f1, [%rd8];
	add.s64 	%rd9, %rd5, %rd7;
	ld.global.f32 	%f2, [%rd9];
	add.f32 	%f3, %f1, %f2;
	add.s64 	%rd10, %rd6, %rd7;
	st.global.f32 	[%rd10], %f3;
$L__BB0_2:
	ret;

}
	// .globl	_Z14cudaMatrixMultPfS_S_i
.visible .entry _Z14cudaMatrixMultPfS_S_i(
	.param .u64 .ptr .align 1 _Z14cudaMatrixMultPfS_S_i_param_0,
	.param .u64 .ptr .align 1 _Z14cudaMatrixMultPfS_S_i_param_1,
	.param .u64 .ptr .align 1 _Z14cudaMatrixMultPfS_S_i_param_2,
	.param .u32 _Z14cudaMatrixMultPfS_S_i_param_3
)
{
	.reg .pred 	%p<12>;
	.reg .b32 	%r<40>;
	.reg .b32 	%f<68>;
	.reg .b64 	%rd<67>;

	ld.param.u64 	%rd14, [_Z14cudaMatrixMultPfS_S_i_param_0];
	ld.param.u64 	%rd15, [_Z14cudaMatrixMultPfS_S_i_param_1];
	ld.param.u32 	%r17, [_Z14cudaMatrixMultPfS_S_i_param_3];
	cvta.to.global.u64 	%rd1, %rd15;
	cvta.to.global.u64 	%rd2, %rd14;
	mov.u32 	%r18, %ctaid.y;
	mov.u32 	%r19, %ntid.y;
	mov.u32 	%r20, %tid.y;
	mad.lo.s32 	%r1, %r18, %r19, %r20;
	mov.u32 	%r21, %ctaid.x;
	mov.u32 	%r22, %ntid.x;
	mov.u32 	%r23, %tid.x;
	mad.lo.s32 	%r2, %r21, %r22, %r23;
	max.s32 	%r24, %r1, %r2;
	setp.ge.s32 	%p1, %r24, %r17;
	setp.lt.s32 	%p2, %r17, 1;
	mov.f32 	%f67, 0f00000000;
	or.pred  	%p3, %p1, %p2;
	@%p3 bra 	$L__BB1_12;
	mul.lo.s32 	%r3, %r17, %r1;
	and.b32  	%r4, %r17, 7;
	setp.lt.u32 	%p4, %r17, 8;
	mov.f32 	%f67, 0f00000000;
	mov.b32 	%r38, 0;
	@%p4 bra 	$L__BB1_4;
	and.b32  	%r38, %r17, 2147483640;
	neg.s32 	%r36, %r38;
	mul.wide.u32 	%rd16, %r17, 4;
	add.s64 	%rd3, %rd1, %rd16;
	mul.wide.u32 	%rd17, %r17, 8;
	add.s64 	%rd4, %rd1, %rd17;
	mul.wide.u32 	%rd18, %r17, 12;
	add.s64 	%rd5, %rd1, %rd18;
	mul.wide.u32 	%rd19, %r17, 16;
	add.s64 	%rd6, %rd1, %rd19;
	mul.wide.u32 	%rd20, %r17, 20;
	add.s64 	%rd7, %rd1, %rd20;
	mul.wide.u32 	%rd21, %r17, 24;
	add.s64 	%rd8, %rd1, %rd21;
	mul.wide.u32 	%rd22, %r17, 28;
	add.s64 	%rd9, %rd1, %rd22;
	mul.wide.u32 	%rd23, %r3, 4;
	add.s64 	%rd24, %rd23, %rd2;
	add.s64 	%rd66, %rd24, 16;
	mov.f32 	%f67, 0f00000000;
	mov.u32 	%r35, %r2;
$L__BB1_3:
	.pragma "nounroll";
	mul.wide.s32 	%rd25, %r35, 4;
	add.s64 	%rd26, %rd3, %rd25;
	add.s64 	%rd27, %rd4, %rd25;
	add.s64 	%rd28, %rd5, %rd25;
	add.s64 	%rd29, %rd6, %rd25;
	add.s64 	%rd30, %rd7, %rd25;
	add.s64 	%rd31, %rd8, %rd25;
	add.s64 	%rd32, %rd9, %rd25;
	add.s64 	%rd33, %rd1, %rd25;
	ld.global.f32 	%f17, [%rd66+-16];
	ld.global.f32 	%f18, [%rd33];
	fma.rn.f32 	%f19, %f17, %f18, %f67;
	ld.global.f32 	%f20, [%rd66+-12];
	ld.global.f32 	%f21, [%rd26];
	fma.rn.f32 	%f22, %f20, %f21, %f19;
	ld.global.f32 	%f23, [%rd66+-8];
	ld.global.f32 	%f24, [%rd27];
	fma.rn.f32 	%f25, %f23, %f24, %f22;
	ld.global.f32 	%f26, [%rd66+-4];
	ld.global.f32 	%f27, [%rd28];
	fma.rn.f32 	%f28, %f26, %f27, %f25;
	ld.global.f32 	%f29, [%rd66];
	ld.global.f32 	%f30, [%rd29];
	fma.rn.f32 	%f31, %f29, %f30, %f28;
	ld.global.f32 	%f32, [%rd66+4];
	ld.global.f32 	%f33, [%rd30];
	fma.rn.f32 	%f34, %f32, %f33, %f31;
	ld.global.f32 	%f35, [%rd66+8];
	ld.global.f32 	%f36, [%rd31];
	fma.rn.f32 	%f37, %f35, %f36, %f34;
	ld.global.f32 	%f38, [%rd66+12];
	ld.global.f32 	%f39, [%rd32];
	fma.rn.f32 	%f67, %f38, %f39, %f37;
	add.s32 	%r36, %r36, 8;
	shl.b32 	%r26, %r17, 3;
	add.s32 	%r35, %r35, %r26;
	add.s64 	%rd66, %rd66, 32;
	setp.ne.s32 	%p5, %r36, 0;
	@%p5 bra 	$L__BB1_3;
$L__BB1_4:
	setp.eq.s32 	%p6, %r4, 0;
	@%p6 bra 	$L__BB1_12;
	and.b32  	%r12, %r17, 3;
	setp.lt.u32 	%p7, %r4, 4;
	@%p7 bra 	$L__BB1_7;
	add.s32 	%r27, %r38, %r3;
	mul.wide.u32 	%rd34, %r27, 4;
	add.s64 	%rd35, %rd2, %rd34;
	ld.global.f32 	%f41, [%rd35];
	mad.lo.s32 	%r28, %r38, %r17, %r2;
	mul.wide.s32 	%rd36, %r28, 4;
	add.s64 	%rd37, %rd1, %rd36;
	ld.global.f32 	%f42, [%rd37];
	fma.rn.f32 	%f43, %f41, %f42, %f67;
	cvt.u64.u32 	%rd38, %r3;
	cvt.u64.u32 	%rd39, %r38;
	add.s64 	%rd40, %rd39, %rd38;
	shl.b64 	%rd41, %rd40, 2;
	add.s64 	%rd42, %rd2, %rd41;
	ld.global.f32 	%f44, [%rd42+4];
	mul.wide.u32 	%rd43, %r17, 4;
	add.s64 	%rd44, %rd37, %rd43;
	ld.global.f32 	%f45, [%rd44];
	fma.rn.f32 	%f46, %f44, %f45, %f43;
	ld.global.f32 	%f47, [%rd42+8];
	add.s64 	%rd45, %rd44, %rd43;
	ld.global.f32 	%f48, [%rd45];
	fma.rn.f32 	%f49, %f47, %f48, %f46;
	ld.global.f32 	%f50, [%rd42+12];
	add.s64 	%rd46, %rd45, %rd43;
	ld.global.f32 	%f51, [%rd46];
	fma.rn.f32 	%f67, %f50, %f51, %f49;
	add.s32 	%r38, %r38, 4;
$L__BB1_7:
	setp.eq.s32 	%p8, %r12, 0;
	@%p8 bra 	$L__BB1_12;
	setp.eq.s32 	%p9, %r12, 1;
	@%p9 bra 	$L__BB1_10;
	add.s32 	%r29, %r38, %r3;
	mul.wide.u32 	%rd47, %r29, 4;
	add.s64 	%rd48, %rd2, %rd47;
	ld.global.f32 	%f53, [%rd48];
	mad.lo.s32 	%r30, %r38, %r17, %r2;
	mul.wide.s32 	%rd49, %r30, 4;
	add.s64 	%rd50, %rd1, %rd49;
	ld.global.f32 	%f54, [%rd50];
	fma.rn.f32 	%f55, %f53, %f54, %f67;
	cvt.u64.u32 	%rd51, %r3;
	cvt.u64.u32 	%rd52, %r38;
	add.s64 	%rd53, %rd52, %rd51;
	shl.b64 	%rd54, %rd53, 2;
	add.s64 	%rd55, %rd2, %rd54;
	ld.global.f32 	%f56, [%rd55+4];
	mul.wide.u32 	%rd56, %r17, 4;
	add.s64 	%rd57, %rd50, %rd56;
	ld.global.f32 	%f57, [%rd57];
	fma.rn.f32 	%f67, %f56, %f57, %f55;
	add.s32 	%r38, %r38, 2;
$L__BB1_10:
	and.b32  	%r31, %r17, 1;
	setp.eq.b32 	%p10, %r31, 1;
	not.pred 	%p11, %p10;
	@%p11 bra 	$L__BB1_12;
	add.s32 	%r32, %r38, %r3;
	mul.wide.u32 	%rd58, %r32, 4;
	add.s64 	%rd59, %rd2, %rd58;
	ld.global.f32 	%f58, [%rd59];
	mad.lo.s32 	%r33, %r38, %r17, %r2;
	mul.wide.s32 	%rd60, %r33, 4;
	add.s64 	%rd61, %rd1, %rd60;
	ld.global.f32 	%f59, [%rd61];
	fma.rn.f32 	%f67, %f58, %f59, %f67;
$L__BB1_12:
	ld.param.u64 	%rd65, [_Z14cudaMatrixMultPfS_S_i_param_2];
	cvta.to.global.u64 	%rd62, %rd65;
	mad.lo.s32 	%r34, %r17, %r1, %r2;
	mul.wide.s32 	%rd63, %r34, 4;
	add.s64 	%rd64, %rd62, %rd63;
	st.global.f32 	[%rd64], %f67;
	ret;

}


// ===== COMPILED SASS (sm_100) =====

	.target	sm_100

	.elftype	@"ET_EXEC"


//--------------------- .note.nv.tkinfo           --------------------------
	.section	.note.nv.tkinfo,"",@"SHT_NOTE"
	.sectionflags	@"SHF_NOTE_NV_TKINFO"
	.tkinfo
        /*0018*/ 	.word	0x00000002
        /*0030*/ 	.string	""
        /*0030*/ 	.string	"ptxas"
        /*0030*/ 	.string	"Cuda compilation tools, release 13.0, V13.0.88"
        /*0030*/ 	.string	"Build cuda_13.0.r13.0/compiler.36424714_0"
        /*0030*/ 	.string	"-arch sm_100 -m 64 "



//--------------------- .note.nv.cuinfo           --------------------------
	.section	.note.nv.cuinfo,"",@"SHT_NOTE"
	.sectionflags	@"SHF_NOTE_NV_CUINFO"
        /*0018*/ 	.short	0x0002
        /*001a*/ 	.short	0x0064
        /*001c*/ 	.short	0x0082
	.zero		2


//--------------------- .nv.info                  --------------------------
	.section	.nv.info,"",@"SHT_CUDA_INFO"
	.align	4


	//----- nvinfo : EIATTR_REGCOUNT
	.align		4
        /*0000*/ 	.byte	0x04, 0x2f
        /*0002*/ 	.short	(.L_1 - .L_0)
	.align		4
.L_0:
        /*0004*/ 	.word	index@(_Z13cudaMatrixAddPfS_S_ii)
        /*0008*/ 	.word	0x0000000c


	//----- nvinfo : EIATTR_FRAME_SIZE
	.align		4
.L_1:
        /*000c*/ 	.byte	0x04, 0x11
        /*000e*/ 	.short	(.L_3 - .L_2)
	.align		4
.L_2:
        /*0010*/ 	.word	index@(_Z13cudaMatrixAddPfS_S_ii)
        /*0014*/ 	.word	0x00000000


	//----- nvinfo : EIATTR_REGCOUNT
	.align		4
.L_3:
        /*0018*/ 	.byte	0x04, 0x2f
        /*001a*/ 	.short	(.L_5 - .L_4)
	.align		4
.L_4:
        /*001c*/ 	.word	index@(_Z14cudaMatrixMultPfS_S_i)
        /*0020*/ 	.word	0x0000001e


	//----- nvinfo : EIATTR_FRAME_SIZE
	.align		4
.L_5:
        /*0024*/ 	.byte	0x04, 0x11
        /*0026*/ 	.short	(.L_7 - .L_6)
	.align		4
.L_6:
        /*0028*/ 	.word	index@(_Z14cudaMatrixMultPfS_S_i)
        /*002c*/ 	.word	0x00000000


	//----- nvinfo : EIATTR_MIN_STACK_SIZE
	.align		4
.L_7:
        /*0030*/ 	.byte	0x04, 0x12
        /*0032*/ 	.short	(.L_9 - .L_8)
	.align		4
.L_8:
        /*0034*/ 	.word	index@(_Z14cudaMatrixMultPfS_S_i)
        /*0038*/ 	.word	0x00000000


	//----- nvinfo : EIATTR_MIN_STACK_SIZE
	.align		4
.L_9:
        /*003c*/ 	.byte	0x04, 0x12
        /*003e*/ 	.short	(.L_11 - .L_10)
	.align		4
.L_10:
        /*0040*/ 	.word	index@(_Z13cudaMatrixAddPfS_S_ii)
        /*0044*/ 	.word	0x00000000
.L_11:


//--------------------- .nv.compat                --------------------------
	.section	.nv.compat,"",@"SHT_CUDA_COMPAT_INFO"
	.align	4
        /*0000*/ 	.byte	0x02, 0x09, 0x00, 0x00, 0x02, 0x02, 0x01, 0x00, 0x02, 0x05, 0x05, 0x00, 0x03, 0x07, 0x01, 0x01
        /*0010*/ 	.byte	0x02, 0x03, 0x00, 0x00, 0x02, 0x06, 0x01, 0x00, 0x04, 0x0b, 0x08, 0x00, 0x09, 0x00, 0x00, 0x00
        /*0020*/ 	.byte	0x00, 0x00, 0x00, 0x00


//--------------------- .nv.info._Z14cudaMatrixMultPfS_S_i --------------------------
	.section	.nv.info._Z14cudaMatrixMultPfS_S_i,"",@"SHT_CUDA_INFO"
	.sectionflags	@""
	.align	4


	//----- nvinfo : EIATTR_CUDA_API_VERSION
	.align		4
        /*0000*/ 	.byte	0x04, 0x37
        /*0002*/ 	.short	(.L_13 - .L_12)
.L_12:
        /*0004*/ 	.word	0x00000082


	//----- nvinfo : EIATTR_KPARAM_INFO
	.align		4
.L_13:
        /*0008*/ 	.byte	0x04, 0x17
        /*000a*/ 	.short	(.L_15 - .L_14)
.L_14:
        /*000c*/ 	.word	0x00000000
        /*0010*/ 	.short	0x0003
        /*0012*/ 	.short	0x0018
        /*0014*/ 	.byte	0x00, 0xf0, 0x11, 0x00


	//----- nvinfo : EIATTR_KPARAM_INFO
	.align		4
.L_15:
        /*0018*/ 	.byte	0x04, 0x17
        /*001a*/ 	.short	(.L_17 - .L_16)
.L_16:
        /*001c*/ 	.word	0x00000000
        /*0020*/ 	.short	0x0002
        /*0022*/ 	.short	0x0010
        /*0024*/ 	.byte	0x00, 0xf5, 0x21, 0x00


	//----- nvinfo : EIATTR_KPARAM_INFO
	.align		4
.L_17:
        /*0028*/ 	.byte	0x04, 0x17
        /*002a*/ 	.short	(.L_19 - .L_18)
.L_18:
        /*002c*/ 	.word	0x00000000
        /*0030*/ 	.short	0x0001
        /*0032*/ 	.short	0x0008
        /*0034*/ 	.byte	0x00, 0xf5, 0x21, 0x00


	//----- nvinfo : EIATTR_KPARAM_INFO
	.align		4
.L_19:
        /*0038*/ 	.byte	0x04, 0x17
        /*003a*/ 	.short	(.L_21 - .L_20)
.L_20:
        /*003c*/ 	.word	0x00000000
        /*0040*/ 	.short	0x0000
        /*0042*/ 	.short	0x0000
        /*0044*/ 	.byte	0x00, 0xf5, 0x21, 0x00


	//----- nvinfo : EIATTR_SPARSE_MMA_MASK
	.align		4
.L_21:
        /*0048*/ 	.byte	0x03, 0x50
        /*004a*/ 	.short	0x0000


	//----- nvinfo : EIATTR_MAXREG_COUNT
	.align		4
        /*004c*/ 	.byte	0x03, 0x1b
        /*004e*/ 	.short	0x00ff


	//----- nvinfo : EIATTR_MERCURY_ISA_VERSION
	.align		4
        /*0050*/ 	.byte	0x03, 0x5f
        /*0052*/ 	.short	0x0101


	//----- nvinfo : EIATTR_VRC_CTA_INIT_COUNT
	.align		4
        /*0054*/ 	.byte	0x02, 0x4a
	.zero		1
	.zero		1


	//----- nvinfo : EIATTR_EXIT_INSTR_OFFSETS
	.align		4
        /*0058*/ 	.byte	0x04, 0x1c
        /*005a*/ 	.short	(.L_23 - .L_22)


	//   ....[0]....
.L_22:
        /*005c*/ 	.word	0x00000b00


	//----- nvinfo : EIATTR_CRS_STACK_SIZE
	.align		4
.L_23:
        /*0060*/ 	.byte	0x04, 0x1e
        /*0062*/ 	.short	(.L_25 - .L_24)
.L_24:
        /*0064*/ 	.word	0x00000000


	//----- nvinfo : EIATTR_CBANK_PARAM_SIZE
	.align		4
.L_25:
        /*0068*/ 	.byte	0x03, 0x19
        /*006a*/ 	.short	0x001c


	//----- nvinfo : EIATTR_PARAM_CBANK
	.align		4
        /*006c*/ 	.byte	0x04, 0x0a
        /*006e*/ 	.short	(.L_27 - .L_26)
	.align		4
.L_26:
        /*0070*/ 	.word	index@(.nv.constant0._Z14cudaMatrixMultPfS_S_i)
        /*0074*/ 	.short	0x0380
        /*0076*/ 	.short	0x001c


	//----- nvinfo : EIATTR_SW_WAR
	.align		4
.L_27:
        /*0078*/ 	.byte	0x04, 0x36
        /*007a*/ 	.short	(.L_29 - .L_28)
.L_28:
        /*007c*/ 	.word	0x00000008
.L_29:


//--------------------- .nv.info._Z13cudaMatrixAddPfS_S_ii --------------------------
	.section	.nv.info._Z13cudaMatrixAddPfS_S_ii,"",@"SHT_CUDA_INFO"
	.sectionflags	@""
	.align	4


	//----- nvinfo : EIATTR_CUDA_API_VERSION
	.align		4
        /*0000*/ 	.byte	0x04, 0x37
        /*0002*/ 	.short	(.L_31 - .L_30)
.L_30:
        /*0004*/ 	.word	0x00000082


	//----- nvinfo : EIATTR_KPARAM_INFO
	.align		4
.L_31:
        /*0008*/ 	.byte	0x04, 0x17
        /*000a*/ 	.short	(.L_33 - .L_32)
.L_32:
        /*000c*/ 	.word	0x00000000
        /*0010*/ 	.short	0x0004
        /*0012*/ 	.short	0x001c
        /*0014*/ 	.byte	0x00, 0xf0, 0x11, 0x00


	//----- nvinfo : EIATTR_KPARAM_INFO
	.align		4
.L_33:
        /*0018*/ 	.byte	0x04, 0x17
        /*001a*/ 	.short	(.L_35 - .L_34)
.L_34:
        /*001c*/ 	.word	0x00000000
        /*0020*/ 	.short	0x0003
        /*0022*/ 	.short	0x0018
        /*0024*/ 	.byte	0x00, 0xf0, 0x11, 0x00


	//----- nvinfo : EIATTR_KPARAM_INFO
	.align		4
.L_35:
        /*0028*/ 	.byte	0x04, 0x17
        /*002a*/ 	.short	(.L_37 - .L_36)
.L_36:
        /*002c*/ 	.word	0x00000000
        /*0030*/ 	.short	0x0002
        /*0032*/ 	.short	0x0010
        /*0034*/ 	.byte	0x00, 0xf5, 0x21, 0x00


	//----- nvinfo : EIATTR_KPARAM_INFO
	.align		4
.L_37:
        /*0038*/ 	.byte	0x04, 0x17
        /*003a*/ 	.short	(.L_39 - .L_38)
.L_38:
        /*003c*/ 	.word	0x00000000
        /*0040*/ 	.short	0x0001
        /*0042*/ 	.short	0x0008
        /*0044*/ 	.byte	0x00, 0xf5, 0x21, 0x00


	//----- nvinfo : EIATTR_KPARAM_INFO
	.align		4
.L_39:
        /*0048*/ 	.byte	0x04, 0x17
        /*004a*/ 	.short	(.L_41 - .L_40)
.L_40:
        /*004c*/ 	.word	0x00000000
        /*0050*/ 	.short	0x0000
        /*0052*/ 	.short	0x0000
        /*0054*/ 	.byte	0x00, 0xf5, 0x21, 0x00


	//----- nvinfo : EIATTR_SPARSE_MMA_MASK
	.align		4
.L_41:
        /*0058*/ 	.byte	0x03, 0x50
        /*005a*/ 	.short	0x0000


	//----- nvinfo : EIATTR_MAXREG_COUNT
	.align		4
        /*005c*/ 	.byte	0x03, 0x1b
        /*005e*/ 	.short	0x00ff


	//----- nvinfo : EIATTR_MERCURY_ISA_VERSION
	.align		4
        /*0060*/ 	.byte	0x03, 0x5f
        /*0062*/ 	.short	0x0101


	//----- nvinfo : EIATTR_VRC_CTA_INIT_COUNT
	.align		4
        /*0064*/ 	.byte	0x02, 0x4a
	.zero		1
	.zero		1


	//----- nvinfo : EIATTR_EXIT_INSTR_OFFSETS
	.align		4
        /*0068*/ 	.byte	0x04, 0x1c
        /*006a*/ 	.short	(.L_43 - .L_42)


	//   ....[0]....
.L_42:
        /*006c*/ 	.word	0x000000c0


	//   ....[1]....
        /*0070*/ 	.word	0x00000190


	//----- nvinfo : EIATTR_CBANK_PARAM_SIZE
	.align		4
.L_43:
        /*0074*/ 	.byte	0x03, 0x19
        /*0076*/ 	.short	0x0020


	//----- nvinfo : EIATTR_PARAM_CBANK
	.align		4
        /*0078*/ 	.byte	0x04, 0x0a
        /*007a*/ 	.short	(.L_45 - .L_44)
	.align		4
.L_44:
        /*007c*/ 	.word	index@(.nv.constant0._Z13cudaMatrixAddPfS_S_ii)
        /*0080*/ 	.short	0x0380
        /*0082*/ 	.short	0x0020


	//----- nvinfo : EIATTR_SW_WAR
	.align		4
.L_45:
        /*0084*/ 	.byte	0x04, 0x36
        /*0086*/ 	.short	(.L_47 - .L_46)
.L_46:
        /*0088*/ 	.word	0x00000008
.L_47:


//--------------------- .nv.callgraph             --------------------------
	.section	.nv.callgraph,"",@"SHT_CUDA_CALLGRAPH"
	.align	4
	.sectionentsize	8
	.align		4
        /*0000*/ 	.word	0x00000000
	.align		4
        /*0004*/ 	.word	0xffffffff
	.align		4
        /*0008*/ 	.word	0x00000000
	.align		4
        /*000c*/ 	.word	0xfffffffe
	.align		4
        /*0010*/ 	.word	0x00000000
	.align		4
        /*0014*/ 	.word	0xfffffffd
	.align		4
        /*0018*/ 	.word	0x00000000
	.align		4
        /*001c*/ 	.word	0xfffffffc


//--------------------- .text._Z14cudaMatrixMultPfS_S_i --------------------------
	.section	.text._Z14cudaMatrixMultPfS_S_i,"ax",@progbits
	.align	128
        .global         _Z14cudaMatrixMultPfS_S_i
        .type           _Z14cudaMatrixMultPfS_S_i,@function
        .size           _Z14cudaMatrixMultPfS_S_i,(.L_x_7 - _Z14cudaMatrixMultPfS_S_i)
        .other          _Z14cudaMatrixMultPfS_S_i,@"STO_CUDA_ENTRY STV_DEFAULT"
_Z14cudaMatrixMultPfS_S_i:
.text._Z14cudaMatrixMultPfS_S_i:
[----:B------:R-:W-:Y:S01]  /*0000*/  LDC R1, c[0x0][0x37c] ;  /* 0x0000df00ff017b82 */ /* 0x000fe20000000800 */
[----:B------:R-:W0:Y:S07]  /*0010*/  S2R R3, SR_TID.Y ;  /* 0x0000000000037919 */ /* 0x000e2e0000002200 */
[----:B------:R-:W0:Y:S01]  /*0020*/  LDC R0, c[0x0][0x364] ;  /* 0x0000d900ff007b82 */ /* 0x000e220000000800 */
[----:B------:R-:W1:Y:S01]  /*0030*/  LDCU UR18, c[0x0][0x398] ;  /* 0x00007300ff1277ac */ /* 0x000e620008000800 */
[----:B------:R-:W-:Y:S01]  /*0040*/  BSSY.RECONVERGENT B0, `(.L_x_0) ;  /* 0x00000a7000007945 */ /* 0x000fe20003800200 */
[----:B------:R-:W2:Y:S01]  /*0050*/  S2R R2, SR_TID.X ;  /* 0x0000000000027919 */ /* 0x000ea20000002100 */
[----:B------:R-:W-:Y:S01]  /*0060*/  HFMA2 R12, -RZ, RZ, 0, 0 ;  /* 0x00000000ff0c7431 */ /* 0x000fe200000001ff */
[----:B------:R-:W3:Y:S03]  /*0070*/  LDCU.64 UR16, c[0x0][0x358] ;  /* 0x00006b00ff1077ac */ /* 0x000ee60008000a00 */
[----:B------:R-:W0:Y:S08]  /*0080*/  S2UR UR4, SR_CTAID.Y ;  /* 0x00000000000479c3 */ /* 0x000e300000002600 */
[----:B------:R-:W2:Y:S01]  /*0090*/  S2UR UR5, SR_CTAID.X ;  /* 0x00000000000579c3 */ /* 0x000ea20000002500 */
[----:B-1----:R-:W-:-:S07]  /*00a0*/  UISETP.GE.AND UP0, UPT, UR18, 0x1, UPT ;  /* 0x000000011200788c */ /* 0x002fce000bf06270 */
[----:B------:R-:W2:Y:S01]  /*00b0*/  LDC R13, c[0x0][0x360] ;  /* 0x0000d800ff0d7b82 */ /* 0x000ea20000000800 */
[----:B------:R-:W-:Y:S01]  /*00c0*/  PLOP3.LUT P0, PT, PT, PT, UP0, 0x80, 0x8 ;  /* 0x000000000008781c */ /* 0x000fe20003f0f008 */
[----:B0-----:R-:W-:Y:S02]  /*00d0*/  IMAD R0, R0, UR4, R3 ;  /* 0x0000000400007c24 */ /* 0x001fe4000f8e0203 */
[----:B--2---:R-:W-:-:S05]  /*00e0*/  IMAD R13, R13, UR5, R2 ;  /* 0x000000050d0d7c24 */ /* 0x004fca000f8e0202 */
[----:B------:R-:W-:-:S04]  /*00f0*/  VIMNMX R2, PT, PT, R0, R13, !PT ;  /* 0x0000000d00027248 */ /* 0x000fc80007fe0100 */
[----:B------:R-:W-:-:S13]  /*0100*/  ISETP.GE.OR P0, PT, R2, UR18, !P0 ;  /* 0x0000001202007c0c */ /* 0x000fda000c706670 */
[----:B---3--:R-:W-:Y:S05]  /*0110*/  @P0 BRA `(.L_x_1) ;  /* 0x0000000800640947 */ /* 0x008fea0003800000 */
[----:B------:R-:W-:Y:S02]  /*0120*/  UISETP.GE.U32.AND UP1, UPT, UR18, 0x8, UPT ;  /* 0x000000081200788c */ /* 0x000fe4000bf26070 */
[----:B------:R-:W-:Y:S01]  /*0130*/  IMAD R5, R0, UR18, RZ ;  /* 0x0000001200057c24 */ /* 0x000fe2000f8e02ff */
[----:B------:R-:W-:Y:S01]  /*0140*/  ULOP3.LUT UR19, UR18, 0x7, URZ, 0xc0, !UPT ;  /* 0x0000000712137892 */ /* 0x000fe2000f8ec0ff */
[----:B------:R-:W-:Y:S01]  /*0150*/  MOV R12, RZ ;  /* 0x000000ff000c7202 */ /* 0x000fe20000000f00 */
[----:B------:R-:W-:Y:S02]  /*0160*/  UMOV UR4, URZ ;  /* 0x000000ff00047c82 */ /* 0x000fe40008000000 */
[----:B------:R-:W-:Y:S02]  /*0170*/  UISETP.NE.AND UP0, UPT, UR19, URZ, UPT ;  /* 0x000000ff1300728c */ /* 0x000fe4000bf05270 */
[----:B------:R-:W-:Y:S09]  /*0180*/  BRA.U !UP1, `(.L_x_2) ;  /* 0x0000000509087547 */ /* 0x000ff2000b800000 */
[----:B------:R-:W0:Y:S01]  /*0190*/  LDCU.128 UR20, c[0x0][0x380] ;  /* 0x00007000ff1477ac */ /* 0x000e220008000c00 */
[----:B------:R-:W-:Y:S02]  /*01a0*/  MOV R12, RZ ;  /* 0x000000ff000c7202 */ /* 0x000fe40000000f00 */
[----:B------:R-:W-:Y:S01]  /*01b0*/  MOV R14, R13 ;  /* 0x0000000d000e7202 */ /* 0x000fe20000000f00 */
[----:B------:R-:W-:-:S04]  /*01c0*/  ULOP3.LUT UR4, UR18, 0x7ffffff8, URZ, 0xc0, !UPT ;  /* 0x7ffffff812047892 */ /* 0x000fc8000f8ec0ff */
[----:B------:R-:W-:Y:S01]  /*01d0*/  UIADD3 UR5, UPT, UPT, -UR4, URZ, URZ ;  /* 0x000000ff04057290 */ /* 0x000fe2000fffe1ff */
[----:B0-----:R-:W-:Y:S01]  /*01e0*/  MOV R2, UR20 ;  /* 0x0000001400027c02 */ /* 0x001fe20008000f00 */
[----:B------:R-:W-:Y:S01]  /*01f0*/  UIMAD.WIDE.U32 UR6, UR18, 0xc, UR22 ;  /* 0x0000000c120678a5 */ /* 0x000fe2000f8e0016 */
[----:B------:R-:W-:Y:S01]  /*0200*/  MOV R3, UR21 ;  /* 0x0000001500037c02 */ /* 0x000fe20008000f00 */
[----:B------:R-:W-:Y:S02]  /*0210*/  UIMAD.WIDE.U32 UR8, UR18, 0x10, UR22 ;  /* 0x00000010120878a5 */ /* 0x000fe4000f8e0016 */
[----:B------:R-:W-:Y:S01]  /*0220*/  UIMAD.WIDE.U32 UR10, UR18, 0x14, UR22 ;  /* 0x00000014120a78a5 */ /* 0x000fe2000f8e0016 */
[----:B------:R-:W-:Y:S01]  /*0230*/  IMAD.WIDE.U32 R2, R5, 0x4, R2 ;  /* 0x0000000405027825 */ /* 0x000fe200078e0002 */
[----:B------:R-:W-:Y:S02]  /*0240*/  UIMAD.WIDE.U32 UR12, UR18, 0x18, UR22 ;  /* 0x00000018120c78a5 */ /* 0x000fe4000f8e0016 */
[----:B------:R-:W-:Y:S01]  /*0250*/  UIMAD.WIDE.U32 UR14, UR18, 0x1c, UR22 ;  /* 0x0000001c120e78a5 */ /* 0x000fe2000f8e0016 */
[----:B------:R-:W-:-:S04]  /*0260*/  IADD3 R2, P0, PT, R2, 0x10, RZ ;  /* 0x0000001002027810 */ /* 0x000fc80007f1e0ff */
[----:B------:R-:W-:-:S09]  /*0270*/  IADD3.X R3, PT, PT, RZ, R3, RZ, P0, !PT ;  /* 0x00000003ff037210 */ /* 0x000fd200007fe4ff */
.L_x_3:
[----:B------:R-:W-:Y:S01]  /*0280*/  UIMAD.WIDE.U32 UR24, UR18, 0x4, UR22 ;  /* 0x00000004121878a5 */ /* 0x000fe2000f8e0016 */
[----:B------:R-:W-:Y:S01]  /*0290*/  IMAD.MOV.U32 R23, RZ, RZ, 0x4 ;  /* 0x00000004ff177424 */ /* 0x000fe200078e00ff */
[----:B------:R-:W-:Y:S01]  /*02a0*/  UIMAD.WIDE.U32 UR20, UR18, 0x8, UR22 ;  /* 0x00000008121478a5 */ /* 0x000fe2000f8e0016 */
[----:B------:R-:W-:Y:S01]  /*02b0*/  HFMA2 R11, -RZ, RZ, 0, 2.384185791015625e-07 ;  /* 0x00000004ff0b7431 */ /* 0x000fe200000001ff */
[----:B------:R-:W2:Y:S01]  /*02c0*/  LDG.E R21, desc[UR16][R2.64+-0x10] ;  /* 0xfffff01002157981 */ /* 0x000ea2000c1e1900 */
[----:B------:R-:W-:Y:S01]  /*02d0*/  IMAD.WIDE R22, R14, R23, UR22 ;  /* 0x000000160e167e25 */ /* 0x000fe2000f8e0217 */
[----:B------:R-:W-:Y:S02]  /*02e0*/  MOV R8, UR24 ;  /* 0x0000001800087c02 */ /* 0x000fe40008000f00 */
[----:B------:R-:W-:Y:S01]  /*02f0*/  MOV R9, UR25 ;  /* 0x0000001900097c02 */ /* 0x000fe20008000f00 */
[----:B------:R-:W3:Y:S01]  /*0300*/  LDG.E R19, desc[UR16][R2.64+-0xc] ;  /* 0xfffff41002137981 */ /* 0x000ee2000c1e1900 */
[----:B------:R-:W-:-:S02]  /*0310*/  MOV R24, UR20 ;  /* 0x0000001400187c02 */ /* 0x000fc40008000f00 */
[----:B------:R-:W-:Y:S01]  /*0320*/  MOV R25, UR21 ;  /* 0x0000001500197c02 */ /* 0x000fe20008000f00 */
[C---:B------:R-:W-:Y:S01]  /*0330*/  IMAD.WIDE R8, R14.reuse, 0x4, R8 ;  /* 0x000000040e087825 */ /* 0x040fe200078e0208 */
[----:B------:R-:W2:Y:S03]  /*0340*/  LDG.E R22, desc[UR16][R22.64] ;  /* 0x0000001016167981 */ /* 0x000ea6000c1e1900 */
[C---:B------:R-:W-:Y:S01]  /*0350*/  IMAD.WIDE R24, R14.reuse, 0x4, R24 ;  /* 0x000000040e187825 */ /* 0x040fe200078e0218 */
[----:B------:R0:W3:Y:S03]  /*0360*/  LDG.E R20, desc[UR16][R8.64] ;  /* 0x0000001008147981 */ /* 0x0000e6000c1e1900 */
[----:B------:R-:W-:Y:S01]  /*0370*/  IMAD.MOV.U32 R5, RZ, RZ, 0x4 ;  /* 0x00000004ff057424 */ /* 0x000fe200078e00ff */
[----:B------:R-:W4:Y:S01]  /*0380*/  LDG.E R18, desc[UR16][R24.64] ;  /* 0x0000001018127981 */ /* 0x000f22000c1e1900 */
[----:B------:R-:W-:Y:S01]  /*0390*/  IMAD.WIDE R10, R14, R11, UR6 ;  /* 0x000000060e0a7e25 */ /* 0x000fe2000f8e020b */
[----:B------:R-:W-:-:S02]  /*03a0*/  MOV R7, 0x4 ;  /* 0x0000000400077802 */ /* 0x000fc40000000f00 */
[----:B------:R-:W4:Y:S01]  /*03b0*/  LDG.E R17, desc[UR16][R2.64+-0x8] ;  /* 0xfffff81002117981 */ /* 0x000f22000c1e1900 */
[----:B0-----:R-:W-:Y:S02]  /*03c0*/  HFMA2 R9, -RZ, RZ, 0, 2.384185791015625e-07 ;  /* 0x00000004ff097431 */ /* 0x001fe400000001ff */
[C---:B------:R-:W-:Y:S01]  /*03d0*/  IMAD.WIDE R4, R14.reuse, R5, UR8 ;  /* 0x000000080e047e25 */ /* 0x040fe2000f8e0205 */
[----:B------:R0:W5:Y:S04]  /*03e0*/  LDG.E R16, desc[UR16][R10.64] ;  /* 0x000000100a107981 */ /* 0x000168000c1e1900 */
[----:B------:R-:W5:Y:S01]  /*03f0*/  LDG.E R15, desc[UR16][R2.64+-0x4] ;  /* 0xfffffc10020f7981 */ /* 0x000f62000c1e1900 */
[----:B------:R-:W-:Y:S01]  /*0400*/  IMAD.WIDE R6, R14, R7, UR10 ;  /* 0x0000000a0e067e25 */ /* 0x000fe2000f8e0207 */
[----:B------:R-:W-:-:S02]  /*0410*/  MOV R27, 0x4 ;  /* 0x00000004001b7802 */ /* 0x000fc40000000f00 */
[----:B------:R1:W5:Y:S01]  /*0420*/  LDG.E R4, desc[UR16][R4.64] ;  /* 0x0000001004047981 */ /* 0x000362000c1e1900 */
[----:B------:R-:W-:-:S03]  /*0430*/  IMAD.WIDE R8, R14, R9, UR12 ;  /* 0x0000000c0e087e25 */ /* 0x000fc6000f8e0209 */
[----:B------:R-:W5:Y:S01]  /*0440*/  LDG.E R23, desc[UR16][R2.64] ;  /* 0x0000001002177981 */ /* 0x000f62000c1e1900 */
[----:B0-----:R-:W-:-:S03]  /*0450*/  IMAD.WIDE R10, R14, R27, UR14 ;  /* 0x0000000e0e0a7e25 */ /* 0x001fc6000f8e021b */
[----:B------:R-:W5:Y:S04]  /*0460*/  LDG.E R7, desc[UR16][R6.64] ;  /* 0x0000001006077981 */ /* 0x000f68000c1e1900 */
[----:B------:R-:W5:Y:S04]  /*0470*/  LDG.E R24, desc[UR16][R2.64+0x4] ;  /* 0x0000041002187981 */ /* 0x000f68000c1e1900 */
[----:B------:R-:W5:Y:S04]  /*0480*/  LDG.E R8, desc[UR16][R8.64] ;  /* 0x0000001008087981 */ /* 0x000f68000c1e1900 */
[----:B------:R-:W5:Y:S04]  /*0490*/  LDG.E R25, desc[UR16][R2.64+0x8] ;  /* 0x0000081002197981 */ /* 0x000f68000c1e1900 */
[----:B------:R-:W5:Y:S04]  /*04a0*/  LDG.E R10, desc[UR16][R10.64] ;  /* 0x000000100a0a7981 */ /* 0x000f68000c1e1900 */
[----:B------:R0:W5:Y:S01]  /*04b0*/  LDG.E R27, desc[UR16][R2.64+0xc] ;  /* 0x00000c10021b7981 */ /* 0x000162000c1e1900 */
[----:B------:R-:W-:-:S04]  /*04c0*/  UIADD3 UR5, UPT, UPT, UR5, 0x8, URZ ;  /* 0x0000000805057890 */ /* 0x000fc8000fffe0ff */
[----:B------:R-:W-:Y:S01]  /*04d0*/  UISETP.NE.AND UP1, UPT, UR5, URZ, UPT ;  /* 0x000000ff0500728c */ /* 0x000fe2000bf25270 */
[----:B-1----:R-:W-:Y:S02]  /*04e0*/  MOV R5, UR18 ;  /* 0x0000001200057c02 */ /* 0x002fe40008000f00 */
[----:B0-----:R-:W-:-:S03]  /*04f0*/  IADD3 R2, P0, PT, R2, 0x20, RZ ;  /* 0x0000002002027810 */ /* 0x001fc60007f1e0ff */
[----:B------:R-:W-:Y:S01]  /*0500*/  IMAD R14, R5, 0x8, R14 ;  /* 0x00000008050e7824 */ /* 0x000fe200078e020e */
[----:B------:R-:W-:Y:S01]  /*0510*/  IADD3.X R3, PT, PT, RZ, R3, RZ, P0, !PT ;  /* 0x00000003ff037210 */ /* 0x000fe200007fe4ff */
[----:B--2---:R-:W-:-:S04]  /*0520*/  FFMA R22, R21, R22, R12 ;  /* 0x0000001615167223 */ /* 0x004fc8000000000c */
[----:B---3--:R-:W-:-:S04]  /*0530*/  FFMA R20, R19, R20, R22 ;  /* 0x0000001413147223 */ /* 0x008fc80000000016 */
[----:B----4-:R-:W-:-:S04]  /*0540*/  FFMA R18, R17, R18, R20 ;  /* 0x0000001211127223 */ /* 0x010fc80000000014 */
[----:B-----5:R-:W-:-:S04]  /*0550*/  FFMA R16, R15, R16, R18 ;  /* 0x000000100f107223 */ /* 0x020fc80000000012 */
[----:B------:R-:W-:-:S04]  /*0560*/  FFMA R23, R23, R4, R16 ;  /* 0x0000000417177223 */ /* 0x000fc80000000010 */
[----:B------:R-:W-:-:S04]  /*0570*/  FFMA R24, R24, R7, R23 ;  /* 0x0000000718187223 */ /* 0x000fc80000000017 */
[----:B------:R-:W-:-:S04]  /*0580*/  FFMA R8, R25, R8, R24 ;  /* 0x0000000819087223 */ /* 0x000fc80000000018 */
[----:B------:R-:W-:Y:S01]  /*0590*/  FFMA R12, R27, R10, R8 ;  /* 0x0000000a1b0c7223 */ /* 0x000fe20000000008 */
[----:B------:R-:W-:Y:S06]  /*05a0*/  BRA.U UP1, `(.L_x_3) ;  /* 0xfffffffd01347547 */ /* 0x000fec000b83ffff */
.L_x_2:
[----:B------:R-:W-:Y:S05]  /*05b0*/  BRA.U !UP0, `(.L_x_1) ;  /* 0x00000005083c7547 */ /* 0x000fea000b800000 */
[----:B------:R-:W-:Y:S01]  /*05c0*/  UISETP.GE.U32.AND UP0, UPT, UR19, 0x4, UPT ;  /* 0x000000041300788c */ /* 0x000fe2000bf06070 */
[----:B------:R-:W-:Y:S01]  /*05d0*/  IMAD R2, R0, UR18, RZ ;  /* 0x0000001200027c24 */ /* 0x000fe2000f8e02ff */
[----:B------:R-:W-:-:S04]  /*05e0*/  ULOP3.LUT UR5, UR18, 0x3, URZ, 0xc0, !UPT ;  /* 0x0000000312057892 */ /* 0x000fc8000f8ec0ff */
[----:B------:R-:W-:-:S03]  /*05f0*/  UISETP.NE.AND UP1, UPT, UR5, URZ, UPT ;  /* 0x000000ff0500728c */ /* 0x000fc6000bf25270 */
[----:B------:R-:W-:Y:S08]  /*0600*/  BRA.U !UP0, `(.L_x_4) ;  /* 0x00000001087c7547 */ /* 0x000ff0000b800000 */
[----:B------:R-:W0:Y:S01]  /*0610*/  LDC.64 R6, c[0x0][0x388] ;  /* 0x0000e200ff067b82 */ /* 0x000e220000000a00 */
[----:B------:R-:W1:Y:S01]  /*0620*/  LDCU.64 UR6, c[0x0][0x380] ;  /* 0x00007000ff0677ac */ /* 0x000e620008000a00 */
[----:B------:R-:W-:Y:S02]  /*0630*/  MOV R4, UR4 ;  /* 0x0000000400047c02 */ /* 0x000fe40008000f00 */
[----:B------:R-:W-:Y:S02]  /*0640*/  IADD3 R3, PT, PT, R2, UR4, RZ ;  /* 0x0000000402037c10 */ /* 0x000fe4000fffe0ff */
[----:B------:R-:W-:Y:S01]  /*0650*/  MOV R11, UR18 ;  /* 0x00000012000b7c02 */ /* 0x000fe20008000f00 */
[----:B------:R-:W-:Y:S01]  /*0660*/  IMAD R5, R4, UR18, R13 ;  /* 0x0000001204057c24 */ /* 0x000fe2000f8e020d */
[----:B------:R-:W2:Y:S01]  /*0670*/  LDC.64 R8, c[0x0][0x380] ;  /* 0x0000e000ff087b82 */ /* 0x000ea20000000a00 */
[----:B------:R-:W-:Y:S02]  /*0680*/  IADD3 R14, P0, PT, R2, UR4, RZ ;  /* 0x00000004020e7c10 */ /* 0x000fe4000ff1e0ff */
[----:B------:R-:W-:Y:S01]  /*0690*/  MOV R15, UR18 ;  /* 0x00000012000f7c02 */ /* 0x000fe20008000f00 */
[----:B0-----:R-:W-:-:S04]  /*06a0*/  IMAD.WIDE R6, R5, 0x4, R6 ;  /* 0x0000000405067825 */ /* 0x001fc800078e0206 */
[----:B------:R-:W-:Y:S01]  /*06b0*/  IMAD.WIDE.U32 R10, R11, 0x4, R6 ;  /* 0x000000040b0a7825 */ /* 0x000fe200078e0006 */
[----:B------:R-:W-:Y:S01]  /*06c0*/  MOV R17, UR18 ;  /* 0x0000001200117c02 */ /* 0x000fe20008000f00 */
[----:B------:R-:W3:Y:S02]  /*06d0*/  LDG.E R6, desc[UR16][R6.64] ;  /* 0x0000001006067981 */ /* 0x000ee4000c1e1900 */
[----:B--2---:R-:W-:Y:S01]  /*06e0*/  IMAD.WIDE.U32 R8, R3, 0x4, R8 ;  /* 0x0000000403087825 */ /* 0x004fe200078e0008 */
[----:B------:R-:W-:Y:S02]  /*06f0*/  IADD3.X R3, PT, PT, RZ, RZ, RZ, P0, !PT ;  /* 0x000000ffff037210 */ /* 0x000fe400007fe4ff */
[----:B-1----:R-:W-:-:S03]  /*0700*/  LEA R4, P0, R14, UR6, 0x2 ;  /* 0x000000060e047c11 */ /* 0x002fc6000f8010ff */
[----:B------:R-:W3:Y:S01]  /*0710*/  LDG.E R9, desc[UR16][R8.64] ;  /* 0x0000001008097981 */ /* 0x000ee2000c1e1900 */
[----:B------:R-:W-:Y:S01]  /*0720*/  LEA.HI.X R5, R14, UR7, R3, 0x2, P0 ;  /* 0x000000070e057c11 */ /* 0x000fe200080f1403 */
[----:B------:R-:W-:Y:S02]  /*0730*/  IMAD.WIDE.U32 R14, R15, 0x4, R10 ;  /* 0x000000040f0e7825 */ /* 0x000fe400078e000a */
[----:B------:R-:W2:Y:S04]  /*0740*/  LDG.E R3, desc[UR16][R10.64] ;  /* 0x000000100a037981 */ /* 0x000ea8000c1e1900 */
[----:B------:R-:W2:Y:S01]  /*0750*/  LDG.E R18, desc[UR16][R4.64+0x4] ;  /* 0x0000041004127981 */ /* 0x000ea2000c1e1900 */
[----:B------:R-:W-:-:S03]  /*0760*/  IMAD.WIDE.U32 R16, R17, 0x4, R14 ;  /* 0x0000000411107825 */ /* 0x000fc600078e000e */
[----:B------:R-:W4:Y:S04]  /*0770*/  LDG.E R19, desc[UR16][R14.64] ;  /* 0x000000100e137981 */ /* 0x000f28000c1e1900 */
[----:B------:R-:W4:Y:S04]  /*0780*/  LDG.E R20, desc[UR16][R4.64+0x8] ;  /* 0x0000081004147981 */ /* 0x000f28000c1e1900 */
[----:B------:R-:W5:Y:S04]  /*0790*/  LDG.E R22, desc[UR16][R4.64+0xc] ;  /* 0x00000c1004167981 */ /* 0x000f68000c1e1900 */
[----:B------:R-:W5:Y:S01]  /*07a0*/  LDG.E R16, desc[UR16][R16.64] ;  /* 0x0000001010107981 */ /* 0x000f62000c1e1900 */
[----:B------:R-:W-:Y:S01]  /*07b0*/  UIADD3 UR4, UPT, UPT, UR4, 0x4, URZ ;  /* 0x0000000404047890 */ /* 0x000fe2000fffe0ff */
[----:B---3--:R-:W-:-:S04]  /*07c0*/  FFMA R9, R9, R6, R12 ;  /* 0x0000000609097223 */ /* 0x008fc8000000000c */
[----:B--2---:R-:W-:-:S04]  /*07d0*/  FFMA R3, R18, R3, R9 ;  /* 0x0000000312037223 */ /* 0x004fc80000000009 */
[----:B----4-:R-:W-:-:S04]  /*07e0*/  FFMA R3, R20, R19, R3 ;  /* 0x0000001314037223 */ /* 0x010fc80000000003 */
[----:B-----5:R-:W-:-:S07]  /*07f0*/  FFMA R12, R22, R16, R3 ;  /* 0x00000010160c7223 */ /* 0x020fce0000000003 */
.L_x_4:
[----:B------:R-:W-:Y:S05]  /*0800*/  BRA.U !UP1, `(.L_x_1) ;  /* 0x0000000109a87547 */ /* 0x000fea000b800000 */
[----:B------:R-:W-:Y:S01]  /*0810*/  UISETP.NE.AND UP0, UPT, UR5, 0x1, UPT ;  /* 0x000000010500788c */ /* 0x000fe2000bf05270 */
[----:B------:R-:W-:Y:S01]  /*0820*/  MOV R4, UR4 ;  /* 0x0000000400047c02 */ /* 0x000fe20008000f00 */
[----:B------:R-:W-:Y:S02]  /*0830*/  ULOP3.LUT UR5, UR18, 0x1, URZ, 0xc0, !UPT ;  /* 0x0000000112057892 */ /* 0x000fe4000f8ec0ff */
[----:B------:R-:W-:Y:S02]  /*0840*/  IMAD.U32 R17, RZ, RZ, UR18 ;  /* 0x00000012ff117e24 */ /* 0x000fe4000f8e00ff */
[----:B------:R-:W-:Y:S01]  /*0850*/  UISETP.NE.U32.AND UP1, UPT, UR5, 0x1, UPT ;  /* 0x000000010500788c */ /* 0x000fe2000bf25070 */
[----:B------:R-:W-:-:S04]  /*0860*/  PLOP3.LUT P1, PT, PT, PT, UP0, 0x80, 0x8 ;  /* 0x000000000008781c */ /* 0x000fc80003f2f008 */
[----:B------:R-:W0:Y:S01]  /*0870*/  @UP0 LDCU.128 UR8, c[0x0][0x380] ;  /* 0x00007000ff0807ac */ /* 0x000e220008000c00 */
[----:B------:R-:W-:Y:S01]  /*0880*/  PLOP3.LUT P0, PT, PT, PT, UP1, 0x80, 0x8 ;  /* 0x000000000008781c */ /* 0x000fe20003f0f018 */
[----:B------:R-:W1:Y:S04]  /*0890*/  @UP0 LDCU.64 UR6, c[0x0][0x380] ;  /* 0x00007000ff0607ac */ /* 0x000e680008000a00 */
[----:B------:R-:W2:Y:S03]  /*08a0*/  @!UP1 LDCU.128 UR12, c[0x0][0x380] ;  /* 0x00007000ff0c97ac */ /* 0x000ea60008000c00 */
[C---:B------:R-:W-:Y:S01]  /*08b0*/  @P1 VIADD R3, R2.reuse, UR4 ;  /* 0x0000000402031c36 */ /* 0x040fe20008000000 */
[----:B------:R-:W-:Y:S01]  /*08c0*/  @P1 IADD3 R5, P2, PT, R2, UR4, RZ ;  /* 0x0000000402051c10 */ /* 0x000fe2000ff5e0ff */
[----:B------:R-:W-:-:S03]  /*08d0*/  @UP0 UIADD3 UR4, UPT, UPT, UR4, 0x2, URZ ;  /* 0x0000000204040890 */ /* 0x000fc6000fffe0ff */
[----:B------:R-:W-:Y:S02]  /*08e0*/  @P1 IADD3.X R8, PT, PT, RZ, RZ, RZ, P2, !PT ;  /* 0x000000ffff081210 */ /* 0x000fe400017fe4ff */
[----:B0-----:R-:W-:Y:S02]  /*08f0*/  MOV R14, UR8 ;  /* 0x00000008000e7c02 */ /* 0x001fe40008000f00 */
[----:B------:R-:W-:Y:S02]  /*0900*/  MOV R15, UR9 ;  /* 0x00000009000f7c02 */ /* 0x000fe40008000f00 */
[----:B------:R-:W-:Y:S02]  /*0910*/  MOV R6, UR10 ;  /* 0x0000000a00067c02 */ /* 0x000fe40008000f00 */
[----:B------:R-:W-:Y:S01]  /*0920*/  MOV R7, UR11 ;  /* 0x0000000b00077c02 */ /* 0x000fe20008000f00 */
[----:B------:R-:W-:-:S04]  /*0930*/  @P1 IMAD.WIDE.U32 R14, R3, 0x4, R14 ;  /* 0x00000004030e1825 */ /* 0x000fc800078e000e */
[----:B------:R-:W-:Y:S01]  /*0940*/  @P1 IMAD R3, R4, UR18, R13 ;  /* 0x0000001204031c24 */ /* 0x000fe2000f8e020d */
[----:B-1----:R-:W-:Y:S02]  /*0950*/  @P1 LEA R4, P2, R5, UR6, 0x2 ;  /* 0x0000000605041c11 */ /* 0x002fe4000f8410ff */
[----:B------:R-:W-:Y:S01]  /*0960*/  MOV R18, UR4 ;  /* 0x0000000400127c02 */ /* 0x000fe20008000f00 */
[----:B------:R-:W-:Y:S01]  /*0970*/  @P1 IMAD.WIDE R6, R3, 0x4, R6 ;  /* 0x0000000403061825 */ /* 0x000fe200078e0206 */
[----:B------:R-:W-:Y:S01]  /*0980*/  @P1 LEA.HI.X R5, R5, UR7, R8, 0x2, P2 ;  /* 0x0000000705051c11 */ /* 0x000fe200090f1408 */
[----:B------:R-:W3:Y:S01]  /*0990*/  @P1 LDG.E R3, desc[UR16][R14.64] ;  /* 0x000000100e031981 */ /* 0x000ee2000c1e1900 */
[----:B--2---:R-:W-:Y:S01]  /*09a0*/  MOV R8, UR12 ;  /* 0x0000000c00087c02 */ /* 0x004fe20008000f00 */
[----:B------:R-:W-:Y:S01]  /*09b0*/  @!P0 IMAD R21, R18, UR18, R13 ;  /* 0x0000001212158c24 */ /* 0x000fe2000f8e020d */
[----:B------:R-:W-:Y:S01]  /*09c0*/  MOV R9, UR13 ;  /* 0x0000000d00097c02 */ /* 0x000fe20008000f00 */
[----:B------:R-:W-:Y:S01]  /*09d0*/  @P1 IMAD.WIDE.U32 R16, R17, 0x4, R6 ;  /* 0x0000000411101825 */ /* 0x000fe200078e0006 */
[----:B------:R-:W-:Y:S01]  /*09e0*/  @!P0 IADD3 R19, PT, PT, R2, UR4, RZ ;  /* 0x0000000402138c10 */ /* 0x000fe2000fffe0ff */
[----:B------:R-:W3:Y:S01]  /*09f0*/  @P1 LDG.E R6, desc[UR16][R6.64] ;  /* 0x0000001006061981 */ /* 0x000ee2000c1e1900 */
[----:B------:R-:W-:-:S02]  /*0a00*/  MOV R10, UR14 ;  /* 0x0000000e000a7c02 */ /* 0x000fc40008000f00 */
[----:B------:R-:W-:Y:S01]  /*0a10*/  MOV R11, UR15 ;  /* 0x0000000f000b7c02 */ /* 0x000fe20008000f00 */
[----:B------:R-:W-:Y:S01]  /*0a20*/  @!P0 IMAD.WIDE.U32 R8, R19, 0x4, R8 ;  /* 0x0000000413088825 */ /* 0x000fe200078e0008 */
[----:B------:R-:W2:Y:S03]  /*0a30*/  @P1 LDG.E R16, desc[UR16][R16.64] ;  /* 0x0000001010101981 */ /* 0x000ea6000c1e1900 */
[----:B------:R-:W-:Y:S01]  /*0a40*/  @!P0 IMAD.WIDE R10, R21, 0x4, R10 ;  /* 0x00000004150a8825 */ /* 0x000fe200078e020a */
[----:B------:R-:W2:Y:S04]  /*0a50*/  @P1 LDG.E R4, desc[UR16][R4.64+0x4] ;  /* 0x0000041004041981 */ /* 0x000ea8000c1e1900 */
[----:B------:R-:W4:Y:S04]  /*0a60*/  @!P0 LDG.E R9, desc[UR16][R8.64] ;  /* 0x0000001008098981 */ /* 0x000f28000c1e1900 */
[----:B------:R-:W4:Y:S01]  /*0a70*/  @!P0 LDG.E R10, desc[UR16][R10.64] ;  /* 0x000000100a0a8981 */ /* 0x000f22000c1e1900 */
[----:B---3--:R-:W-:-:S04]  /*0a80*/  @P1 FFMA R3, R3, R6, R12 ;  /* 0x0000000603031223 */ /* 0x008fc8000000000c */
[----:B--2---:R-:W-:-:S04]  /*0a90*/  @P1 FFMA R12, R4, R16, R3 ;  /* 0x00000010040c1223 */ /* 0x004fc80000000003 */
[----:B----4-:R-:W-:-:S07]  /*0aa0*/  @!P0 FFMA R12, R9, R10, R12 ;  /* 0x0000000a090c8223 */ /* 0x010fce000000000c */
.L_x_1:
[----:B------:R-:W-:Y:S05]  /*0ab0*/  BSYNC.RECONVERGENT B0 ;  /* 0x0000000000007941 */ /* 0x000fea0003800200 */
.L_x_0:
[----:B------:R-:W0:Y:S01]  /*0ac0*/  LDC.64 R2, c[0x0][0x390] ;  /* 0x0000e400ff027b82 */ /* 0x000e220000000a00 */
[----:B------:R-:W-:-:S04]  /*0ad0*/  IMAD R13, R0, UR18, R13 ;  /* 0x00000012000d7c24 */ /* 0x000fc8000f8e020d */
[----:B0-----:R-:W-:-:S05]  /*0ae0*/  IMAD.WIDE R2, R13, 0x4, R2 ;  /* 0x000000040d027825 */ /* 0x001fca00078e0202 */
[----:B------:R-:W-:Y:S01]  /*0af0*/  STG.E desc[UR16][R2.64], R12 ;  /* 0x0000000c02007986 */ /* 0x000fe2000c101910 */
[----:B------:R-:W-:Y:S05]  /*0b00*/  EXIT ;  /* 0x000000000000794d */ /* 0x000fea0003800000 */
.L_x_5:
[----:B------:R-:W-:-:S00]  /*0b10*/  BRA `(.L_x_5) ;  /* 0xfffffffc00fc7947 */ /* 0x000fc0000383ffff */
[----:B------:R-:W-:-:S00]  /*0b20*/  NOP ;  /* 0x0000000000007918 */ /* 0x000fc00000000000 */
        /* <DEDUP_REMOVED lines=13> */
.L_x_7:


//--------------------- .text._Z13cudaMatrixAddPfS_S_ii --------------------------
	.section	.text._Z13cudaMatrixAddPfS_S_ii,"ax",@progbits
	.align	128
        .global         _Z13cudaMatrixAddPfS_S_ii
        .type           _Z13cudaMatrixAddPfS_S_ii,@function
        .size           _Z13cudaMatrixAddPfS_S_ii,(.L_x_8 - _Z13cudaMatrixAddPfS_S_ii)
        .other          _Z13cudaMatrixAddPfS_S_ii,@"STO_CUDA_ENTRY STV_DEFAULT"
_Z13cudaMatrixAddPfS_S_ii:
.text._Z13cudaMatrixAddPfS_S_ii:
[----:B------:R-:W-:Y:S01]  /*0000*/  LDC R1, c[0x0][0x37c] ;  /* 0x0000df00ff017b82 */ /* 0x000fe20000000800 */
[----:B------:R-:W0:Y:S07]  /*0010*/  S2R R2, SR_TID.Y ;  /* 0x0000000000027919 */ /* 0x000e2e0000002200 */
[----:B------:R-:W1:Y:S01]  /*0020*/  LDC R0, c[0x0][0x360] ;  /* 0x0000d800ff007b82 */ /* 0x000e620000000800 */
[----:B------:R-:W2:Y:S01]  /*0030*/  LDCU.64 UR6, c[0x0][0x398] ;  /* 0x00007300ff0677ac */ /* 0x000ea20008000a00 */
[----:B------:R-:W1:Y:S06]  /*0040*/  S2R R3, SR_TID.X ;  /* 0x0000000000037919 */ /* 0x000e6c0000002100 */
[----:B------:R-:W0:Y:S08]  /*0050*/  S2UR UR5, SR_CTAID.Y ;  /* 0x00000000000579c3 */ /* 0x000e300000002600 */
[----:B------:R-:W0:Y:S08]  /*0060*/  LDC R7, c[0x0][0x364] ;  /* 0x0000d900ff077b82 */ /* 0x000e300000000800 */
[----:B------:R-:W1:Y:S01]  /*0070*/  S2UR UR4, SR_CTAID.X ;  /* 0x00000000000479c3 */ /* 0x000e620000002500 */
[----:B0-----:R-:W-:-:S05]  /*0080*/  IMAD R7, R7, UR5, R2 ;  /* 0x0000000507077c24 */ /* 0x001fca000f8e0202 */
[----:B--2---:R-:W-:Y:S01]  /*0090*/  ISETP.GE.AND P0, PT, R7, UR7, PT ;  /* 0x0000000707007c0c */ /* 0x004fe2000bf06270 */
[----:B-1----:R-:W-:-:S05]  /*00a0*/  IMAD R0, R0, UR4, R3 ;  /* 0x0000000400007c24 */ /* 0x002fca000f8e0203 */
[----:B------:R-:W-:-:S13]  /*00b0*/  ISETP.GE.OR P0, PT, R0, UR6, P0 ;  /* 0x0000000600007c0c */ /* 0x000fda0008706670 */
[----:B------:R-:W-:Y:S05]  /*00c0*/  @P0 EXIT ;  /* 0x000000000000094d */ /* 0x000fea0003800000 */
[----:B------:R-:W0:Y:S01]  /*00d0*/  LDC.64 R2, c[0x0][0x380] ;  /* 0x0000e000ff027b82 */ /* 0x000e220000000a00 */
[----:B------:R-:W1:Y:S01]  /*00e0*/  LDCU.64 UR4, c[0x0][0x358] ;  /* 0x00006b00ff0477ac */ /* 0x000e620008000a00 */
[----:B------:R-:W-:-:S06]  /*00f0*/  IMAD R9, R0, UR7, R7 ;  /* 0x0000000700097c24 */ /* 0x000fcc000f8e0207 */
[----:B------:R-:W2:Y:S08]  /*0100*/  LDC.64 R4, c[0x0][0x388] ;  /* 0x0000e200ff047b82 */ /* 0x000eb00000000a00 */
[----:B------:R-:W3:Y:S01]  /*0110*/  LDC.64 R6, c[0x0][0x390] ;  /* 0x0000e400ff067b82 */ /* 0x000ee20000000a00 */
[----:B0-----:R-:W-:-:S06]  /*0120*/  IMAD.WIDE R2, R9, 0x4, R2 ;  /* 0x0000000409027825 */ /* 0x001fcc00078e0202 */
[----:B-1----:R-:W4:Y:S01]  /*0130*/  LDG.E R2, desc[UR4][R2.64] ;  /* 0x0000000402027981 */ /* 0x002f22000c1e1900 */
[----:B--2---:R-:W-:-:S06]  /*0140*/  IMAD.WIDE R4, R9, 0x4, R4 ;  /* 0x0000000409047825 */ /* 0x004fcc00078e0204 */
[----:B------:R-:W4:Y:S01]  /*0150*/  LDG.E R5, desc[UR4][R4.64] ;  /* 0x0000000404057981 */ /* 0x000f22000c1e1900 */
[----:B---3--:R-:W-:-:S04]  /*0160*/  IMAD.WIDE R6, R9, 0x4, R6 ;  /* 0x0000000409067825 */ /* 0x008fc800078e0206 */
[----:B----4-:R-:W-:-:S05]  /*0170*/  FADD R9, R2, R5 ;  /* 0x0000000502097221 */ /* 0x010fca0000000000 */
[----:B------:R-:W-:Y:S01]  /*0180*/  STG.E desc[UR4][R6.64], R9 ;  /* 0x0000000906007986 */ /* 0x000fe2000c101904 */
[----:B------:R-:W-:Y:S05]  /*0190*/  EXIT ;  /* 0x000000000000794d */ /* 0x000fea0003800000 */
.L_x_6:
        /* <DEDUP_REMOVED lines=14> */
.L_x_8:


//--------------------- .nv.shared.reserved.0     --------------------------
	.section	.nv.shared.reserved.0,"aw",@nobits
	.weak		__nv_reservedSMEM_offset_0_alias
	.size		__nv_reservedSMEM_offset_0_alias, 0, 64
	.other		__nv_reservedSMEM_offset_0_alias,@"STO_CUDA_RESERVED_SHARED STV_DEFAULT"
__nv_reservedSMEM_offset_0_alias:
	.zero		0
	.zero		64


//--------------------- .nv.constant0._Z14cudaMatrixMultPfS_S_i --------------------------
	.section	.nv.constant0._Z14cudaMatrixMultPfS_S_i,"a",@progbits
	.sectionflags	@""
	.align	4
.nv.constant0._Z14cudaMatrixMultPfS_S_i:
	.zero		924


//--------------------- .nv.constant0._Z13cudaMatrixAddPfS_S_ii --------------------------
	.section	.nv.constant0._Z13cudaMatrixAddPfS_S_ii,"a",@progbits
	.sectionflags	@""
	.align	4
.nv.constant0._Z13cudaMatrixAddPfS_S_ii:
	.zero		928


//--------------------- SYMBOLS --------------------------

	.type		.nv.reservedSmem.offset0,@object
	.size		.nv.reservedSmem.offset0,0x4
